	.headerflags	@"EF_CUDA_TEXMODE_UNIFIED EF_CUDA_64BIT_ADDRESS EF_CUDA_ACCELERATORS EF_CUDA_SM90 EF_CUDA_VIRTUAL_SM(EF_CUDA_SM90)"
	.elftype	@"ET_EXEC"


//--------------------- .nv.info                  --------------------------
	.section	.nv.info,"",@"SHT_CUDA_INFO"
	.align	4


	//----- nvinfo : EIATTR_REGCOUNT
	.align		4
        /*0000*/ 	.byte	0x04, 0x2f
        /*0002*/ 	.short	(.L_2 - .L_1)
	.align		4
.L_1:
        /*0004*/ 	.word	index@(triton_red_fused__to_copy_add_mean_mul_pow_rsqrt_6)
        /*0008*/ 	.word	0x00000020


	//----- nvinfo : EIATTR_MIN_STACK_SIZE
	.align		4
.L_2:
        /*000c*/ 	.byte	0x04, 0x12
        /*000e*/ 	.short	(.L_4 - .L_3)
	.align		4
.L_3:
        /*0010*/ 	.word	index@(triton_red_fused__to_copy_add_mean_mul_pow_rsqrt_6)
        /*0014*/ 	.word	0x00000000


	//----- nvinfo : EIATTR_FRAME_SIZE
	.align		4
.L_4:
        /*0018*/ 	.byte	0x04, 0x11
        /*001a*/ 	.short	(.L_6 - .L_5)
	.align		4
.L_5:
        /*001c*/ 	.word	index@(triton_red_fused__to_copy_add_mean_mul_pow_rsqrt_6)
        /*0020*/ 	.word	0x00000000


	//----- nvinfo : EIATTR_MIN_STACK_SIZE
	.align		4
.L_6:
        /*0024*/ 	.byte	0x04, 0x12
        /*0026*/ 	.short	(.L_8 - .L_7)
	.align		4
.L_7:
        /*0028*/ 	.word	index@(triton_red_fused__to_copy_add_mean_mul_pow_rsqrt_6)
        /*002c*/ 	.word	0x00000000
.L_8:


//--------------------- .nv.info.triton_red_fused__to_copy_add_mean_mul_pow_rsqrt_6 --------------------------
	.section	.nv.info.triton_red_fused__to_copy_add_mean_mul_pow_rsqrt_6,"",@"SHT_CUDA_INFO"
	.sectionflags	@""
	.align	4


	//----- nvinfo : EIATTR_CUDA_API_VERSION
	.align		4
        /*0000*/ 	.byte	0x04, 0x37
        /*0002*/ 	.short	(.L_10 - .L_9)
.L_9:
        /*0004*/ 	.word	0x0000007c


	//----- nvinfo : EIATTR_KPARAM_INFO
	.align		4
.L_10:
        /*0008*/ 	.byte	0x04, 0x17
        /*000a*/ 	.short	(.L_12 - .L_11)
.L_11:
        /*000c*/ 	.word	0x00000000
        /*0010*/ 	.short	0x0007
        /*0012*/ 	.short	0x0030
        /*0014*/ 	.byte	0x00, 0xf4, 0x21, 0x00


	//----- nvinfo : EIATTR_KPARAM_INFO
	.align		4
.L_12:
        /*0018*/ 	.byte	0x04, 0x17
        /*001a*/ 	.short	(.L_14 - .L_13)
.L_13:
        /*001c*/ 	.word	0x00000000
        /*0020*/ 	.short	0x0006
        /*0022*/ 	.short	0x002c
        /*0024*/ 	.byte	0x00, 0xf0, 0x11, 0x00


	//----- nvinfo : EIATTR_KPARAM_INFO
	.align		4
.L_14:
        /*0028*/ 	.byte	0x04, 0x17
        /*002a*/ 	.short	(.L_16 - .L_15)
.L_15:
        /*002c*/ 	.word	0x00000000
        /*0030*/ 	.short	0x0005
        /*0032*/ 	.short	0x0028
        /*0034*/ 	.byte	0x00, 0xf0, 0x11, 0x00


	//----- nvinfo : EIATTR_KPARAM_INFO
	.align		4
.L_16:
        /*0038*/ 	.byte	0x04, 0x17
        /*003a*/ 	.short	(.L_18 - .L_17)
.L_17:
        /*003c*/ 	.word	0x00000000
        /*0040*/ 	.short	0x0004
        /*0042*/ 	.short	0x0020
        /*0044*/ 	.byte	0x00, 0xf4, 0x21, 0x00


	//----- nvinfo : EIATTR_KPARAM_INFO
	.align		4
.L_18:
        /*0048*/ 	.byte	0x04, 0x17
        /*004a*/ 	.short	(.L_20 - .L_19)
.L_19:
        /*004c*/ 	.word	0x00000000
        /*0050*/ 	.short	0x0003
        /*0052*/ 	.short	0x0018
        /*0054*/ 	.byte	0x00, 0xf4, 0x21, 0x00


	//----- nvinfo : EIATTR_KPARAM_INFO
	.align		4
.L_20:
        /*0058*/ 	.byte	0x04, 0x17
        /*005a*/ 	.short	(.L_22 - .L_21)
.L_21:
        /*005c*/ 	.word	0x00000000
        /*0060*/ 	.short	0x0002
        /*0062*/ 	.short	0x0010
        /*0064*/ 	.byte	0x00, 0xf4, 0x21, 0x00


	//----- nvinfo : EIATTR_KPARAM_INFO
	.align		4
.L_22:
        /*0068*/ 	.byte	0x04, 0x17
        /*006a*/ 	.short	(.L_24 - .L_23)
.L_23:
        /*006c*/ 	.word	0x00000000
        /*0070*/ 	.short	0x0001
        /*0072*/ 	.short	0x0008
        /*0074*/ 	.byte	0x00, 0xf4, 0x21, 0x00


	//----- nvinfo : EIATTR_KPARAM_INFO
	.align		4
.L_24:
        /*0078*/ 	.byte	0x04, 0x17
        /*007a*/ 	.short	(.L_26 - .L_25)
.L_25:
        /*007c*/ 	.word	0x00000000
        /*0080*/ 	.short	0x0000
        /*0082*/ 	.short	0x0000
        /*0084*/ 	.byte	0x00, 0xf4, 0x21, 0x00


	//----- nvinfo : EIATTR_SPARSE_MMA_MASK
	.align		4
.L_26:
        /*0088*/ 	.byte	0x03, 0x50
        /*008a*/ 	.short	0x0000


	//----- nvinfo : EIATTR_MAXREG_COUNT
	.align		4
        /*008c*/ 	.byte	0x03, 0x1b
        /*008e*/ 	.short	0x0080


	//----- nvinfo : EIATTR_COOP_GROUP_MASK_REGIDS
	.align		4
        /*0090*/ 	.byte	0x04, 0x29
        /*0092*/ 	.short	(.L_28 - .L_27)


	//   ....[0]....
.L_27:
        /*0094*/ 	.word	0xffffffff


	//   ....[1]....
        /*0098*/ 	.word	0xffffffff


	//   ....[2]....
        /*009c*/ 	.word	0xffffffff


	//   ....[3]....
        /*00a0*/ 	.word	0xffffffff


	//   ....[4]....
        /*00a4*/ 	.word	0xffffffff


	//   ....[5]....
        /*00a8*/ 	.word	0xffffffff


	//   ....[6]....
        /*00ac*/ 	.word	0xffffffff


	//----- nvinfo : EIATTR_COOP_GROUP_INSTR_OFFSETS
	.align		4
.L_28:
        /*00b0*/ 	.byte	0x04, 0x28
        /*00b2*/ 	.short	(.L_30 - .L_29)


	//   ....[0]....
.L_29:
        /*00b4*/ 	.word	0x00000380


	//   ....[1]....
        /*00b8*/ 	.word	0x000003d0


	//   ....[2]....
        /*00bc*/ 	.word	0x00000400


	//   ....[3]....
        /*00c0*/ 	.word	0x00000440


	//   ....[4]....
        /*00c4*/ 	.word	0x00000460


	//   ....[5]....
        /*00c8*/ 	.word	0x00000500


	//   ....[6]....
        /*00cc*/ 	.word	0x00000520


	//----- nvinfo : EIATTR_EXIT_INSTR_OFFSETS
	.align		4
.L_30:
        /*00d0*/ 	.byte	0x04, 0x1c
        /*00d2*/ 	.short	(.L_32 - .L_31)


	//   ....[0]....
.L_31:
        /*00d4*/ 	.word	0x000009c0


	//----- nvinfo : EIATTR_REQNTID
	.align		4
.L_32:
        /*00d8*/ 	.byte	0x04, 0x10
        /*00da*/ 	.short	(.L_34 - .L_33)
.L_33:
        /*00dc*/ 	.word	0x00000200
        /*00e0*/ 	.word	0x00000001
        /*00e4*/ 	.word	0x00000001


	//----- nvinfo : EIATTR_CBANK_PARAM_SIZE
	.align		4
.L_34:
        /*00e8*/ 	.byte	0x03, 0x19
        /*00ea*/ 	.short	0x0038


	//----- nvinfo : EIATTR_PARAM_CBANK
	.align		4
        /*00ec*/ 	.byte	0x04, 0x0a
        /*00ee*/ 	.short	(.L_36 - .L_35)
	.align		4
.L_35:
        /*00f0*/ 	.word	index@(.nv.constant0.triton_red_fused__to_copy_add_mean_mul_pow_rsqrt_6)
        /*00f4*/ 	.short	0x0210
        /*00f6*/ 	.short	0x0038


	//----- nvinfo : EIATTR_SW_WAR
	.align		4
.L_36:
        /*00f8*/ 	.byte	0x04, 0x36
        /*00fa*/ 	.short	(.L_38 - .L_37)
.L_37:
        /*00fc*/ 	.word	0x00000008
.L_38:


//--------------------- .nv.callgraph             --------------------------
	.section	.nv.callgraph,"",@"SHT_CUDA_CALLGRAPH"
	.align	4
	.sectionentsize	8
	.align		4
        /*0000*/ 	.word	0x00000000
	.align		4
        /*0004*/ 	.word	0xffffffff
	.align		4
        /*0008*/ 	.word	0x00000000
	.align		4
        /*000c*/ 	.word	0xfffffffe
	.align		4
        /*0010*/ 	.word	0x00000000
	.align		4
        /*0014*/ 	.word	0xfffffffd
	.align		4
        /*0018*/ 	.word	0x00000000
	.align		4
        /*001c*/ 	.word	0xfffffffc


//--------------------- .nv.constant4             --------------------------
	.section	.nv.constant4,"a",@progbits
	.align	8
	.align		8
.nv.constant4:
        /*0000*/ 	.dword	_$_str


//--------------------- .text.triton_red_fused__to_copy_add_mean_mul_pow_rsqrt_6 --------------------------
	.section	.text.triton_red_fused__to_copy_add_mean_mul_pow_rsqrt_6,"ax",@progbits
	.sectionflags	@"SHF_BARRIERS=1"
	.align	128
        .global         triton_red_fused__to_copy_add_mean_mul_pow_rsqrt_6
        .type           triton_red_fused__to_copy_add_mean_mul_pow_rsqrt_6,@function
        .size           triton_red_fused__to_copy_add_mean_mul_pow_rsqrt_6,(.L_x_3 - triton_red_fused__to_copy_add_mean_mul_pow_rsqrt_6)
        .other          triton_red_fused__to_copy_add_mean_mul_pow_rsqrt_6,@"STO_CUDA_ENTRY STV_DEFAULT"
triton_red_fused__to_copy_add_mean_mul_pow_rsqrt_6:
.text.triton_red_fused__to_copy_add_mean_mul_pow_rsqrt_6:
[----:B------:R-:W0:Y:S02]  /*0000*/  LDC R1, c[0x0][0x28] ;  /* 0x00000a00ff017b82 */ /* 0x000e240000000800 */
[----:B------:R-:W1:Y:S01]  /*0010*/  S2R R5, SR_TID.X ;  /* 0x0000000000057919 */ /* 0x000e620000002100 */
[----:B------:R-:W2:Y:S01]  /*0020*/  LDC.64 R6, c[0x0][0x218] ;  /* 0x00008600ff067b82 */ /* 0x000ea20000000a00 */
[----:B------:R-:W-:Y:S01]  /*0030*/  ULDC UR4, c[0x0][0x238] ;  /* 0x00008e0000047ab9 */ /* 0x000fe20000000800 */
[----:B------:R-:W-:Y:S01]  /*0040*/  HFMA2.MMA R17, -RZ, RZ, 0, 0 ;  /* 0x00000000ff117435 */ /* 0x000fe200000001ff */
[----:B------:R-:W3:Y:S01]  /*0050*/  S2R R16, SR_CTAID.X ;  /* 0x0000000000107919 */ /* 0x000ee20000002500 */
[----:B------:R-:W-:Y:S01]  /*0060*/  HFMA2.MMA R20, -RZ, RZ, 0, 0 ;  /* 0x00000000ff147435 */ /* 0x000fe200000001ff */
[----:B------:R-:W-:Y:S02]  /*0070*/  MOV R23, 0xfffffe00 ;  /* 0xfffffe0000177802 */ /* 0x000fe40000000f00 */
[----:B------:R-:W-:Y:S01]  /*0080*/  CS2R R18, SRZ ;  /* 0x0000000000127805 */ /* 0x000fe2000001ff00 */
[----:B------:R-:W-:Y:S01]  /*0090*/  ULDC.64 UR6, c[0x0][0x208] ;  /* 0x0000820000067ab9 */ /* 0x000fe20000000a00 */
[----:B------:R-:W2:Y:S01]  /*00a0*/  LDC.64 R2, c[0x0][0x220] ;  /* 0x00008800ff027b82 */ /* 0x000ea20000000a00 */
[----:B-1----:R-:W-:-:S02]  /*00b0*/  SHF.R.U32.HI R21, RZ, 0x7, R5 ;  /* 0x00000007ff157819 */ /* 0x002fc40000011605 */
[----:B------:R-:W-:Y:S02]  /*00c0*/  SHF.L.U32 R22, R5, 0x2, RZ ;  /* 0x0000000205167819 */ /* 0x000fe400000006ff */
[----:B---3--:R-:W-:Y:S02]  /*00d0*/  SHF.L.U32 R16, R16, 0x2, RZ ;  /* 0x0000000210107819 */ /* 0x008fe400000006ff */
[----:B------:R-:W-:Y:S02]  /*00e0*/  SGXT.U32 R21, R21, 0x2 ;  /* 0x000000021515781a */ /* 0x000fe40000000000 */
[----:B------:R-:W-:Y:S02]  /*00f0*/  LOP3.LUT R4, R22, 0x1fc, RZ, 0xc0, !PT ;  /* 0x000001fc16047812 */ /* 0x000fe400078ec0ff */
[----:B------:R-:W-:-:S04]  /*0100*/  LOP3.LUT R9, R21, R16, RZ, 0xfc, !PT ;  /* 0x0000001015097212 */ /* 0x000fc800078efcff */
[C---:B------:R-:W-:Y:S02]  /*0110*/  ISETP.GE.AND P1, PT, R9.reuse, UR4, PT ;  /* 0x0000000409007c0c */ /* 0x040fe4000bf26270 */
[----:B--2---:R-:W-:-:S11]  /*0120*/  LEA R0, R9, R4, 0xc ;  /* 0x0000000409007211 */ /* 0x004fd600078e60ff */
.L_x_0:
[----:B------:R-:W-:Y:S02]  /*0130*/  IADD3 R23, R23, 0x200, RZ ;  /* 0x0000020017177810 */ /* 0x000fe40007ffe0ff */
[----:B------:R-:W-:Y:S02]  /*0140*/  CS2R R8, SRZ ;  /* 0x0000000000087805 */ /* 0x000fe4000001ff00 */
[----:B------:R-:W-:Y:S02]  /*0150*/  CS2R R12, SRZ ;  /* 0x00000000000c7805 */ /* 0x000fe4000001ff00 */
[----:B------:R-:W-:-:S05]  /*0160*/  LOP3.LUT R15, R0, R23, RZ, 0xfc, !PT ;  /* 0x00000017000f7212 */ /* 0x000fca00078efcff */
[----:B------:R-:W-:-:S04]  /*0170*/  IMAD.WIDE R10, R15, 0x2, R6 ;  /* 0x000000020f0a7825 */ /* 0x000fc800078e0206 */
[----:B------:R-:W-:Y:S01]  /*0180*/  IMAD.WIDE R14, R15, 0x2, R2 ;  /* 0x000000020f0e7825 */ /* 0x000fe200078e0202 */
[----:B------:R-:W2:Y:S04]  /*0190*/  @!P1 LDG.E.EL.64 R8, desc[UR6][R10.64] ;  /* 0x000000060a089981 */ /* 0x000ea8000c2e1b00 */
[----:B------:R-:W3:Y:S01]  /*01a0*/  @!P1 LDG.E.EL.64 R12, desc[UR6][R14.64] ;  /* 0x000000060e0c9981 */ /* 0x000ee2000c2e1b00 */
[----:B------:R-:W-:Y:S01]  /*01b0*/  ISETP.GE.U32.AND P0, PT, R23, 0xe00, PT ;  /* 0x00000e001700780c */ /* 0x000fe20003f06070 */
[----:B--2---:R-:W-:Y:S02]  /*01c0*/  HADD2.F32 R25, -RZ, R8.H0_H0 ;  /* 0x20000008ff197230 */ /* 0x004fe40000004100 */
[----:B------:R-:W-:Y:S02]  /*01d0*/  HADD2.F32 R27, -RZ, R8.H1_H1 ;  /* 0x30000008ff1b7230 */ /* 0x000fe40000004100 */
[----:B---3--:R-:W-:-:S02]  /*01e0*/  HADD2.F32 R8, -RZ, R12.H0_H0 ;  /* 0x2000000cff087230 */ /* 0x008fc40000004100 */
[----:B------:R-:W-:Y:S02]  /*01f0*/  HADD2.F32 R24, -RZ, R13.H0_H0 ;  /* 0x2000000dff187230 */ /* 0x000fe40000004100 */
[----:B------:R-:W-:Y:S02]  /*0200*/  HADD2.F32 R29, -RZ, R9.H0_H0 ;  /* 0x20000009ff1d7230 */ /* 0x000fe40000004100 */
[----:B------:R-:W-:Y:S01]  /*0210*/  FADD R8, R25, R8 ;  /* 0x0000000819087221 */ /* 0x000fe20000000000 */
[----:B------:R-:W-:Y:S02]  /*0220*/  HADD2.F32 R12, -RZ, R12.H1_H1 ;  /* 0x3000000cff0c7230 */ /* 0x000fe40000004100 */
[----:B------:R-:W-:Y:S02]  /*0230*/  HADD2.F32 R10, -RZ, R9.H1_H1 ;  /* 0x30000009ff0a7230 */ /* 0x000fe40000004100 */
[----:B------:R-:W-:Y:S01]  /*0240*/  FADD R24, R29, R24 ;  /* 0x000000181d187221 */ /* 0x000fe20000000000 */
[----:B------:R-:W-:-:S02]  /*0250*/  HADD2.F32 R13, -RZ, R13.H1_H1 ;  /* 0x3000000dff0d7230 */ /* 0x000fc40000004100 */
[----:B------:R-:W-:Y:S01]  /*0260*/  FADD R25, R27, R12 ;  /* 0x0000000c1b197221 */ /* 0x000fe20000000000 */
[----:B------:R-:W-:Y:S01]  /*0270*/  @!P1 FFMA R17, R8, R8, R17 ;  /* 0x0000000808119223 */ /* 0x000fe20000000011 */
[----:B------:R-:W-:Y:S01]  /*0280*/  @!P1 FFMA R19, R24, R24, R19 ;  /* 0x0000001818139223 */ /* 0x000fe20000000013 */
[----:B------:R-:W-:Y:S01]  /*0290*/  FADD R13, R10, R13 ;  /* 0x0000000d0a0d7221 */ /* 0x000fe20000000000 */
[----:B------:R-:W-:-:S03]  /*02a0*/  @!P1 FFMA R20, R25, R25, R20 ;  /* 0x0000001919149223 */ /* 0x000fc60000000014 */
[----:B------:R-:W-:Y:S01]  /*02b0*/  @!P1 FFMA R18, R13, R13, R18 ;  /* 0x0000000d0d129223 */ /* 0x000fe20000000012 */
[----:B------:R-:W-:Y:S06]  /*02c0*/  @!P0 BRA `(.L_x_0) ;  /* 0xfffffffc00988947 */ /* 0x000fec000383ffff */
[----:B------:R-:W-:Y:S01]  /*02d0*/  FADD R20, R17, R20 ;  /* 0x0000001411147221 */ /* 0x000fe20000000000 */
[----:B------:R-:W1:Y:S01]  /*02e0*/  S2UR UR5, SR_CgaCtaId ;  /* 0x00000000000579c3 */ /* 0x000e620000008800 */
[----:B------:R-:W-:Y:S01]  /*02f0*/  LOP3.LUT P0, RZ, R5, 0x1f, RZ, 0xc0, !PT ;  /* 0x0000001f05ff7812 */ /* 0x000fe2000780c0ff */
[----:B------:R-:W-:Y:S01]  /*0300*/  UMOV UR4, 0x400 ;  /* 0x0000040000047882 */ /* 0x000fe20000000000 */
[----:B------:R-:W-:Y:S01]  /*0310*/  FADD R19, R19, R20 ;  /* 0x0000001413137221 */ /* 0x000fe20000000000 */
[----:B------:R-:W-:Y:S02]  /*0320*/  SHF.L.U32 R9, R21, 0x4, RZ ;  /* 0x0000000415097819 */ /* 0x000fe400000006ff */
[----:B------:R-:W-:Y:S01]  /*0330*/  ISETP.GE.AND P2, PT, R5, 0x10, PT ;  /* 0x000000100500780c */ /* 0x000fe20003f46270 */
[----:B------:R-:W-:Y:S01]  /*0340*/  FADD R19, R18, R19 ;  /* 0x0000001312137221 */ /* 0x000fe20000000000 */
[----:B------:R-:W2:Y:S01]  /*0350*/  LDC.64 R12, c[0x0][0x210] ;  /* 0x00008400ff0c7b82 */ /* 0x000ea20000000a00 */
[----:B------:R-:W-:-:S02]  /*0360*/  MOV R17, 0x39800000 ;  /* 0x3980000000117802 */ /* 0x000fc40000000f00 */
[----:B------:R-:W-:Y:S01]  /*0370*/  MOV R25, 0xfffffe00 ;  /* 0xfffffe0000197802 */ /* 0x000fe20000000f00 */
[----:B------:R-:W3:Y:S01]  /*0380*/  SHFL.BFLY PT, R2, R19, 0x10, 0x1f ;  /* 0x0e001f0013027f89 */ /* 0x000ee200000e0000 */
[----:B-1----:R-:W-:-:S03]  /*0390*/  UPRMT UR4, UR5, 0x654, UR4 ;  /* 0x0000065405047896 */ /* 0x002fc60008000004 */
[----:B------:R-:W-:-:S03]  /*03a0*/  ULDC UR5, c[0x0][0x238] ;  /* 0x00008e0000057ab9 */ /* 0x000fc60000000800 */
[----:B------:R-:W-:Y:S01]  /*03b0*/  LEA R26, R4, UR4, 0x2 ;  /* 0x00000004041a7c11 */ /* 0x000fe2000f8e10ff */
[----:B---3--:R-:W-:-:S05]  /*03c0*/  FADD R2, R19, R2 ;  /* 0x0000000213027221 */ /* 0x008fca0000000000 */
[----:B------:R-:W1:Y:S02]  /*03d0*/  SHFL.BFLY PT, R3, R2, 0x8, 0x1f ;  /* 0x0d001f0002037f89 */ /* 0x000e6400000e0000 */
[----:B-1----:R-:W-:Y:S01]  /*03e0*/  FADD R3, R2, R3 ;  /* 0x0000000302037221 */ /* 0x002fe20000000000 */
[----:B------:R-:W-:-:S04]  /*03f0*/  SHF.R.U32.HI R2, RZ, 0x3, R5 ;  /* 0x00000003ff027819 */ /* 0x000fc80000011605 */
[----:B------:R-:W1:Y:S02]  /*0400*/  SHFL.BFLY PT, R6, R3, 0x4, 0x1f ;  /* 0x0c801f0003067f89 */ /* 0x000e6400000e0000 */
[----:B-1----:R-:W-:Y:S01]  /*0410*/  FADD R6, R3, R6 ;  /* 0x0000000603067221 */ /* 0x002fe20000000000 */
[----:B------:R-:W-:Y:S02]  /*0420*/  LOP3.LUT R3, R9, 0xc, R2, 0xf8, !PT ;  /* 0x0000000c09037812 */ /* 0x000fe400078ef802 */
[----:B------:R-:W-:Y:S02]  /*0430*/  LOP3.LUT R2, R5, 0x3, RZ, 0xc0, !PT ;  /* 0x0000000305027812 */ /* 0x000fe400078ec0ff */
[----:B------:R-:W1:Y:S02]  /*0440*/  SHFL.BFLY PT, R7, R6, 0x2, 0x1f ;  /* 0x0c401f0006077f89 */ /* 0x000e6400000e0000 */
[----:B-1----:R-:W-:-:S05]  /*0450*/  FADD R7, R6, R7 ;  /* 0x0000000706077221 */ /* 0x002fca0000000000 */
[----:B------:R-:W1:Y:S02]  /*0460*/  SHFL.BFLY PT, R8, R7, 0x1, 0x1f ;  /* 0x0c201f0007087f89 */ /* 0x000e6400000e0000 */
[----:B-1----:R-:W-:-:S05]  /*0470*/  FADD R8, R7, R8 ;  /* 0x0000000807087221 */ /* 0x002fca0000000000 */
[----:B------:R1:W-:Y:S01]  /*0480*/  @!P0 STS [R3+UR4], R8 ;  /* 0x0000000803008988 */ /* 0x0003e20008000804 */
[----:B------:R-:W-:Y:S01]  /*0490*/  BAR.SYNC.DEFER_BLOCKING 0x0 ;  /* 0x0000000000007b1d */ /* 0x000fe20000010000 */
[C---:B------:R-:W-:Y:S02]  /*04a0*/  ISETP.NE.AND P0, PT, R2.reuse, RZ, PT ;  /* 0x000000ff0200720c */ /* 0x040fe40003f05270 */
[----:B------:R-:W-:Y:S02]  /*04b0*/  LEA R2, R2, UR4, 0x2 ;  /* 0x0000000402027c11 */ /* 0x000fe4000f8e10ff */
[----:B------:R-:W-:Y:S02]  /*04c0*/  ISETP.LT.AND P0, PT, R5, 0x10, !P0 ;  /* 0x000000100500780c */ /* 0x000fe40004701270 */
[----:B-1----:R-:W-:-:S05]  /*04d0*/  LOP3.LUT R3, R16, 0x3, R5, 0xf8, !PT ;  /* 0x0000000310037812 */ /* 0x002fca00078ef805 */
[----:B--2---:R-:W-:Y:S01]  /*04e0*/  IMAD.WIDE R12, R3, 0x4, R12 ;  /* 0x00000004030c7825 */ /* 0x004fe200078e020c */
[----:B------:R-:W1:Y:S04]  /*04f0*/  @!P2 LDS R10, [R22+UR4] ;  /* 0x00000004160aa984 */ /* 0x000e680008000800 */
[----:B-1----:R-:W1:Y:S02]  /*0500*/  SHFL.BFLY PT, R7, R10, 0x2, 0x1f ;  /* 0x0c401f000a077f89 */ /* 0x002e6400000e0000 */
[----:B-1----:R-:W-:-:S05]  /*0510*/  FADD R7, R10, R7 ;  /* 0x000000070a077221 */ /* 0x002fca0000000000 */
[----:B------:R-:W1:Y:S02]  /*0520*/  SHFL.BFLY PT, R6, R7, 0x1, 0x1f ;  /* 0x0c201f0007067f89 */ /* 0x000e6400000e0000 */
[----:B-1----:R-:W-:Y:S01]  /*0530*/  FADD R11, R7, R6 ;  /* 0x00000006070b7221 */ /* 0x002fe20000000000 */
[----:B------:R-:W-:-:S04]  /*0540*/  IADD3 R6, R9, UR4, RZ ;  /* 0x0000000409067c10 */ /* 0x000fc8000fffe0ff */
[----:B------:R1:W-:Y:S01]  /*0550*/  @P0 STS [R22+UR4], R11 ;  /* 0x0000000b16000988 */ /* 0x0003e20008000804 */
[----:B------:R-:W-:Y:S01]  /*0560*/  IMAD R21, R21, -0xc, R6 ;  /* 0xfffffff415157824 */ /* 0x000fe200078e0206 */
[----:B------:R-:W-:Y:S01]  /*0570*/  BAR.SYNC.DEFER_BLOCKING 0x0 ;  /* 0x0000000000007b1d */ /* 0x000fe20000010000 */
[C---:B------:R-:W-:Y:S02]  /*0580*/  LOP3.LUT P0, RZ, R5.reuse, 0x1fc, RZ, 0xc0, !PT ;  /* 0x000001fc05ff7812 */ /* 0x040fe4000780c0ff */
[----:B------:R-:W-:Y:S02]  /*0590*/  LOP3.LUT R5, R5, 0x1ff, RZ, 0xc0, !PT ;  /* 0x000001ff05057812 */ /* 0x000fe400078ec0ff */
[----:B------:R-:W-:-:S03]  /*05a0*/  ISETP.LT.AND P0, PT, R3, UR5, !P0 ;  /* 0x0000000503007c0c */ /* 0x000fc6000c701270 */
[----:B------:R-:W2:Y:S01]  /*05b0*/  LDC.64 R6, c[0x0][0x228] ;  /* 0x00008a00ff067b82 */ /* 0x000ea20000000a00 */
[----:B------:R-:W-:-:S07]  /*05c0*/  LEA R24, R5, UR4, 0x2 ;  /* 0x0000000405187c11 */ /* 0x000fce000f8e10ff */
[----:B-1----:R-:W1:Y:S01]  /*05d0*/  LDC.64 R10, c[0x0][0x218] ;  /* 0x00008600ff0a7b82 */ /* 0x002e620000000a00 */
[----:B------:R3:W4:Y:S07]  /*05e0*/  LDS R14, [R9+UR4] ;  /* 0x00000004090e7984 */ /* 0x00072e0008000800 */
[----:B------:R-:W-:Y:S01]  /*05f0*/  BAR.SYNC.DEFER_BLOCKING 0x0 ;  /* 0x0000000000007b1d */ /* 0x000fe20000010000 */
[----:B--2---:R-:W-:-:S07]  /*0600*/  IMAD.WIDE.U32 R22, R5, 0x2, R6 ;  /* 0x0000000205167825 */ /* 0x004fce00078e0006 */
[----:B---3--:R-:W1:Y:S01]  /*0610*/  LDC.64 R8, c[0x0][0x220] ;  /* 0x00008800ff087b82 */ /* 0x008e620000000a00 */
[----:B----4-:R2:W-:Y:S01]  /*0620*/  STS [R21], R14 ;  /* 0x0000000e15007388 */ /* 0x0105e20000000800 */
[----:B------:R-:W-:-:S06]  /*0630*/  FFMA R20, R14, R17, 9.9999997473787516356e-06 ;  /* 0x3727c5ac0e147423 */ /* 0x000fcc0000000011 */
[----:B------:R-:W-:Y:S06]  /*0640*/  BAR.SYNC.DEFER_BLOCKING 0x0 ;  /* 0x0000000000007b1d */ /* 0x000fec0000010000 */
[----:B------:R-:W-:Y:S01]  /*0650*/  MUFU.RSQ R20, R20 ;  /* 0x0000001400147308 */ /* 0x000fe20000001400 */
[----:B--2---:R-:W-:Y:S02]  /*0660*/  MOV R21, R23 ;  /* 0x0000001700157202 */ /* 0x004fe40000000f00 */
[----:B------:R-:W-:Y:S01]  /*0670*/  MOV R23, 0xffffffff ;  /* 0xffffffff00177802 */ /* 0x000fe20000000f00 */
[----:B------:R-:W2:Y:S02]  /*0680*/  LDS R2, [R2] ;  /* 0x0000000002027984 */ /* 0x000ea40000000800 */
[----:B--2---:R-:W-:-:S02]  /*0690*/  FFMA R15, R2, R17, 9.9999997473787516356e-06 ;  /* 0x3727c5ac020f7423 */ /* 0x004fc40000000011 */
[----:B------:R-:W1:Y:S04]  /*06a0*/  LDC.64 R2, c[0x0][0x230] ;  /* 0x00008c00ff027b82 */ /* 0x000e680000000a00 */
[----:B------:R-:W2:Y:S04]  /*06b0*/  MUFU.RSQ R15, R15 ;  /* 0x0000000f000f7308 */ /* 0x000ea80000001400 */
[----:B------:R-:W-:Y:S06]  /*06c0*/  BAR.SYNC.DEFER_BLOCKING 0x0 ;  /* 0x0000000000007b1d */ /* 0x000fec0000010000 */
[----:B-12---:R4:W-:Y:S02]  /*06d0*/  @P0 STG.E desc[UR6][R12.64], R15 ;  /* 0x0000000f0c000986 */ /* 0x0069e4000c101906 */
.L_x_1:
[----:B-1----:R-:W-:Y:S02]  /*06e0*/  MOV R4, R22 ;  /* 0x0000001600047202 */ /* 0x002fe40000000f00 */
[----:B------:R-:W-:-:S05]  /*06f0*/  MOV R5, R21 ;  /* 0x0000001500057202 */ /* 0x000fca0000000f00 */
[----:B------:R-:W2:Y:S01]  /*0700*/  LDG.E.EL.U16 R4, desc[UR6][R4.64] ;  /* 0x0000000604047981 */ /* 0x000ea2000c2e1500 */
[----:B------:R-:W-:Y:S02]  /*0710*/  IADD3 R25, P0, R25, 0x200, RZ ;  /* 0x0000020019197810 */ /* 0x000fe40007f1e0ff */
[----:B----4-:R-:W-:Y:S02]  /*0720*/  CS2R R12, SRZ ;  /* 0x00000000000c7805 */ /* 0x010fe4000001ff00 */
[----:B------:R-:W-:Y:S02]  /*0730*/  CS2R R14, SRZ ;  /* 0x00000000000e7805 */ /* 0x000fe4000001ff00 */
[----:B------:R-:W-:-:S05]  /*0740*/  LOP3.LUT R27, R0, R25, RZ, 0xfc, !PT ;  /* 0x00000019001b7212 */ /* 0x000fca00078efcff */
[----:B------:R-:W-:-:S04]  /*0750*/  IMAD.WIDE R16, R27, 0x2, R10 ;  /* 0x000000021b107825 */ /* 0x000fc800078e020a */
[----:B------:R-:W-:Y:S01]  /*0760*/  IMAD.WIDE R18, R27, 0x2, R8 ;  /* 0x000000021b127825 */ /* 0x000fe200078e0208 */
[----:B------:R-:W3:Y:S04]  /*0770*/  @!P1 LDG.E.EF.64 R12, desc[UR6][R16.64] ;  /* 0x00000006100c9981 */ /* 0x000ee8000c0e1b00 */
[----:B------:R2:W4:Y:S01]  /*0780*/  @!P1 LDG.E.EF.64 R14, desc[UR6][R18.64] ;  /* 0x00000006120e9981 */ /* 0x000522000c0e1b00 */
[----:B------:R-:W-:Y:S01]  /*0790*/  IADD3.X R23, RZ, R23, RZ, P0, !PT ;  /* 0x00000017ff177210 */ /* 0x000fe200007fe4ff */
[----:B------:R-:W-:Y:S01]  /*07a0*/  BAR.SYNC.DEFER_BLOCKING 0x0 ;  /* 0x0000000000007b1d */ /* 0x000fe20000010000 */
[----:B------:R-:W-:Y:S02]  /*07b0*/  ISETP.GE.U32.AND P0, PT, R25, 0xe00, PT ;  /* 0x00000e001900780c */ /* 0x000fe40003f06070 */
[----:B------:R-:W-:-:S02]  /*07c0*/  IADD3 R22, P2, R22, 0x400, RZ ;  /* 0x0000040016167810 */ /* 0x000fc40007f5e0ff */
[----:B------:R-:W-:Y:S02]  /*07d0*/  ISETP.GE.U32.AND.EX P0, PT, R23, RZ, PT, P0 ;  /* 0x000000ff1700720c */ /* 0x000fe40003f06100 */
[----:B------:R-:W-:Y:S01]  /*07e0*/  IADD3.X R21, RZ, R21, RZ, P2, !PT ;  /* 0x00000015ff157210 */ /* 0x000fe200017fe4ff */
[----:B--2---:R-:W-:-:S05]  /*07f0*/  HADD2.F32 R19, -RZ, R4.H0_H0 ;  /* 0x20000004ff137230 */ /* 0x004fca0000004100 */
[----:B------:R-:W-:Y:S01]  /*0800*/  STS [R24], R19 ;  /* 0x0000001318007388 */ /* 0x000fe20000000800 */
[----:B------:R-:W-:Y:S01]  /*0810*/  BAR.SYNC.DEFER_BLOCKING 0x0 ;  /* 0x0000000000007b1d */ /* 0x000fe20000010000 */
[----:B---3--:R-:W-:Y:S02]  /*0820*/  HADD2.F32 R29, -RZ, R12.H0_H0 ;  /* 0x2000000cff1d7230 */ /* 0x008fe40000004100 */
[----:B------:R-:W-:Y:S02]  /*0830*/  HADD2.F32 R16, -RZ, R13.H0_H0 ;  /* 0x2000000dff107230 */ /* 0x000fe40000004100 */
[----:B----4-:R-:W-:Y:S02]  /*0840*/  HADD2.F32 R28, -RZ, R14.H0_H0 ;  /* 0x2000000eff1c7230 */ /* 0x010fe40000004100 */
[----:B------:R-:W-:Y:S02]  /*0850*/  HADD2.F32 R17, -RZ, R15.H0_H0 ;  /* 0x2000000fff117230 */ /* 0x000fe40000004100 */
[----:B------:R-:W-:-:S02]  /*0860*/  HADD2.F32 R15, -RZ, R15.H1_H1 ;  /* 0x3000000fff0f7230 */ /* 0x000fc40000004100 */
[----:B------:R-:W-:Y:S01]  /*0870*/  FADD R29, R29, R28 ;  /* 0x0000001c1d1d7221 */ /* 0x000fe20000000000 */
[----:B------:R-:W-:Y:S02]  /*0880*/  HADD2.F32 R28, -RZ, R12.H1_H1 ;  /* 0x3000000cff1c7230 */ /* 0x000fe40000004100 */
[----:B------:R-:W-:Y:S01]  /*0890*/  FADD R17, R16, R17 ;  /* 0x0000001110117221 */ /* 0x000fe20000000000 */
[----:B------:R-:W-:Y:S02]  /*08a0*/  HADD2.F32 R12, -RZ, R13.H1_H1 ;  /* 0x3000000dff0c7230 */ /* 0x000fe40000004100 */
[C---:B------:R-:W-:Y:S01]  /*08b0*/  FMUL R29, R20.reuse, R29 ;  /* 0x0000001d141d7220 */ /* 0x040fe20000400000 */
[----:B------:R-:W-:Y:S02]  /*08c0*/  HADD2.F32 R13, -RZ, R14.H1_H1 ;  /* 0x3000000eff0d7230 */ /* 0x000fe40000004100 */
[----:B------:R-:W-:Y:S01]  /*08d0*/  FMUL R17, R20, R17 ;  /* 0x0000001114117220 */ /* 0x000fe20000400000 */
[----:B------:R-:W-:Y:S01]  /*08e0*/  FADD R15, R12, R15 ;  /* 0x0000000f0c0f7221 */ /* 0x000fe20000000000 */
[----:B------:R-:W1:Y:S01]  /*08f0*/  LDS.128 R4, [R26] ;  /* 0x000000001a047984 */ /* 0x000e620000000c00 */
[----:B------:R-:W-:-:S02]  /*0900*/  FADD R13, R28, R13 ;  /* 0x0000000d1c0d7221 */ /* 0x000fc40000000000 */
[C---:B------:R-:W-:Y:S02]  /*0910*/  FMUL R14, R20.reuse, R15 ;  /* 0x0000000f140e7220 */ /* 0x040fe40000400000 */
[----:B------:R-:W-:Y:S01]  /*0920*/  FMUL R12, R20, R13 ;  /* 0x0000000d140c7220 */ /* 0x000fe20000400000 */
[----:B-1----:R-:W-:-:S03]  /*0930*/  FMUL R4, R29, R4 ;  /* 0x000000041d047220 */ /* 0x002fc60000400000 */
[----:B------:R-:W-:Y:S01]  /*0940*/  FMUL R5, R12, R5 ;  /* 0x000000050c057220 */ /* 0x000fe20000400000 */
[----:B------:R-:W-:Y:S01]  /*0950*/  FMUL R17, R6, R17 ;  /* 0x0000001106117220 */ /* 0x000fe20000400000 */
[----:B------:R-:W-:Y:S01]  /*0960*/  FMUL R14, R7, R14 ;  /* 0x0000000e070e7220 */ /* 0x000fe20000400000 */
[----:B------:R-:W-:Y:S02]  /*0970*/  IMAD.WIDE R6, R27, 0x2, R2 ;  /* 0x000000021b067825 */ /* 0x000fe400078e0202 */
[----:B------:R-:W-:Y:S02]  /*0980*/  F2FP.F16.F32.PACK_AB R4, R5, R4 ;  /* 0x000000040504723e */ /* 0x000fe400000000ff */
[----:B------:R-:W-:-:S05]  /*0990*/  F2FP.F16.F32.PACK_AB R5, R14, R17 ;  /* 0x000000110e05723e */ /* 0x000fca00000000ff */
[----:B------:R1:W-:Y:S01]  /*09a0*/  @!P1 STG.E.64 desc[UR6][R6.64], R4 ;  /* 0x0000000406009986 */ /* 0x0003e2000c101b06 */
[----:B------:R-:W-:Y:S05]  /*09b0*/  @!P0 BRA `(.L_x_1) ;  /* 0xfffffffc00488947 */ /* 0x000fea000383ffff */
[----:B------:R-:W-:Y:S05]  /*09c0*/  EXIT ;  /* 0x000000000000794d */ /* 0x000fea0003800000 */
.L_x_2:
[----:B------:R-:W-:-:S00]  /*09d0*/  BRA `(.L_x_2) ;  /* 0xfffffffc00fc7947 */ /* 0x000fc0000383ffff */
[----:B------:R-:W-:-:S00]  /*09e0*/  NOP ;  /* 0x0000000000007918 */ /* 0x000fc00000000000 */
        /* <DEDUP_REMOVED lines=9> */
.L_x_3:


//--------------------- .nv.global.init           --------------------------
	.section	.nv.global.init,"aw",@progbits
.nv.global.init:
	.type		_$_str,@object
	.size		_$_str,(.L_0 - _$_str)
_$_str:
        /*0000*/ 	.byte	0x5f, 0x5f, 0x43, 0x55, 0x44, 0x41, 0x5f, 0x46, 0x54, 0x5a, 0x00
.L_0:


//--------------------- .nv.shared.triton_red_fused__to_copy_add_mean_mul_pow_rsqrt_6 --------------------------
	.section	.nv.shared.triton_red_fused__to_copy_add_mean_mul_pow_rsqrt_6,"aw",@nobits
	.sectionflags	@""
	.align	16
	.zero		1024


//--------------------- .nv.constant0.triton_red_fused__to_copy_add_mean_mul_pow_rsqrt_6 --------------------------
	.section	.nv.constant0.triton_red_fused__to_copy_add_mean_mul_pow_rsqrt_6,"a",@progbits
	.sectionflags	@""
	.align	4
.nv.constant0.triton_red_fused__to_copy_add_mean_mul_pow_rsqrt_6:
	.zero		584
